//
// Generated by NVIDIA NVVM Compiler
//
// Compiler Build ID: CL-36424714
// Cuda compilation tools, release 13.0, V13.0.88
// Based on NVVM 20.0.0
//

.version 9.0
.target sm_100
.address_size 64

	// .globl	_Z31bbox_logits_to_attrs_gpu_kerneliiPKfS0_Pf

.visible .entry _Z31bbox_logits_to_attrs_gpu_kerneliiPKfS0_Pf(
	.param .u32 _Z31bbox_logits_to_attrs_gpu_kerneliiPKfS0_Pf_param_0,
	.param .u32 _Z31bbox_logits_to_attrs_gpu_kerneliiPKfS0_Pf_param_1,
	.param .u64 .ptr .align 1 _Z31bbox_logits_to_attrs_gpu_kerneliiPKfS0_Pf_param_2,
	.param .u64 .ptr .align 1 _Z31bbox_logits_to_attrs_gpu_kerneliiPKfS0_Pf_param_3,
	.param .u64 .ptr .align 1 _Z31bbox_logits_to_attrs_gpu_kerneliiPKfS0_Pf_param_4
)
{
	.reg .pred 	%p<20>;
	.reg .b32 	%r<37>;
	.reg .b32 	%f<184>;
	.reg .b64 	%rd<13>;
	.reg .b64 	%fd<4>;

	ld.param.u32 	%r4, [_Z31bbox_logits_to_attrs_gpu_kerneliiPKfS0_Pf_param_0];
	ld.param.u32 	%r3, [_Z31bbox_logits_to_attrs_gpu_kerneliiPKfS0_Pf_param_1];
	ld.param.u64 	%rd2, [_Z31bbox_logits_to_attrs_gpu_kerneliiPKfS0_Pf_param_2];
	ld.param.u64 	%rd3, [_Z31bbox_logits_to_attrs_gpu_kerneliiPKfS0_Pf_param_3];
	ld.param.u64 	%rd4, [_Z31bbox_logits_to_attrs_gpu_kerneliiPKfS0_Pf_param_4];
	mov.u32 	%r5, %tid.x;
	mov.u32 	%r6, %ctaid.x;
	mov.u32 	%r7, %ntid.x;
	mad.lo.s32 	%r1, %r6, %r7, %r5;
	setp.ge.s32 	%p1, %r1, %r4;
	@%p1 bra 	$L__BB0_12;
	cvta.to.global.u64 	%rd5, %rd2;
	mul.lo.s32 	%r2, %r1, 7;
	mul.wide.s32 	%rd6, %r2, 4;
	add.s64 	%rd1, %rd5, %rd6;
	ld.global.f32 	%f1, [%rd1];
	abs.f32 	%f2, %f1;
	setp.eq.f32 	%p2, %f1, 0f3F800000;
	mov.f32 	%f182, 0f3F800000;
	@%p2 bra 	$L__BB0_6;
	setp.num.f32 	%p3, %f2, %f2;
	@%p3 bra 	$L__BB0_4;
	mov.f32 	%f69, 0f40000000;
	add.rn.f32 	%f182, %f1, %f69;
	bra.uni 	$L__BB0_6;
$L__BB0_4:
	setp.lt.f32 	%p4, %f2, 0f00800000;
	mul.f32 	%f14, %f2, 0f4B800000;
	selp.f32 	%f15, %f14, %f2, %p4;
	mov.b32 	%r8, %f15;
	add.s32 	%r9, %r8, -1060439283;
	and.b32  	%r10, %r9, -8388608;
	sub.s32 	%r11, %r8, %r10;
	mov.b32 	%f16, %r11;
	cvt.rn.f32.s32 	%f17, %r10;
	selp.f32 	%f18, 0fC1C00000, 0f00000000, %p4;
	fma.rn.f32 	%f19, %f17, 0f34000000, %f18;
	add.f32 	%f20, %f16, 0fBF800000;
	add.f32 	%f21, %f16, 0f3F800000;
	rcp.approx.ftz.f32 	%f22, %f21;
	add.f32 	%f23, %f20, %f20;
	mul.f32 	%f24, %f23, %f22;
	mul.f32 	%f25, %f24, %f24;
	neg.f32 	%f26, %f24;
	sub.f32 	%f27, %f20, %f24;
	add.f32 	%f28, %f27, %f27;
	fma.rn.f32 	%f29, %f26, %f20, %f28;
	mul.rn.f32 	%f30, %f22, %f29;
	fma.rn.f32 	%f31, %f25, 0f3A2C32E4, 0f3B52E7DB;
	fma.rn.f32 	%f32, %f31, %f25, 0f3C93BB73;
	fma.rn.f32 	%f33, %f32, %f25, 0f3DF6384F;
	mul.rn.f32 	%f34, %f33, %f25;
	fma.rn.f32 	%f35, %f24, 0f3FB8AA3B, %f19;
	mul.f32 	%f36, %f34, 0f40400000;
	sub.f32 	%f37, %f19, %f35;
	fma.rn.f32 	%f38, %f24, 0f3FB8AA3B, %f37;
	fma.rn.f32 	%f39, %f30, 0f3FB8AA3B, %f38;
	fma.rn.f32 	%f40, %f24, 0f32A55E34, %f39;
	fma.rn.f32 	%f41, %f36, %f30, %f40;
	fma.rn.f32 	%f42, %f34, %f24, %f41;
	add.rn.f32 	%f43, %f35, %f42;
	mov.f32 	%f44, 0f40000000;
	mul.rn.f32 	%f45, %f43, %f44;
	cvt.rni.f32.f32 	%f46, %f45;
	sub.f32 	%f47, %f45, %f46;
	neg.f32 	%f48, %f45;
	fma.rn.f32 	%f49, %f43, 0f40000000, %f48;
	neg.f32 	%f50, %f35;
	add.rn.f32 	%f51, %f43, %f50;
	neg.f32 	%f52, %f51;
	add.rn.f32 	%f53, %f42, %f52;
	fma.rn.f32 	%f54, %f53, 0f40000000, %f49;
	add.f32 	%f55, %f47, %f54;
	setp.gt.f32 	%p5, %f46, 0f00000000;
	selp.b32 	%r12, 0, -2097152000, %p5;
	setp.neu.f32 	%p6, %f1, 0f00000000;
	setp.neu.f32 	%p7, %f2, 0f7F800000;
	setp.lt.f32 	%p8, %f45, 0f00000000;
	selp.f32 	%f56, 0f00000000, 0f7F800000, %p8;
	abs.f32 	%f57, %f45;
	setp.gt.f32 	%p9, %f57, 0f43180000;
	cvt.rzi.s32.f32 	%r13, %f46;
	shl.b32 	%r14, %r13, 23;
	sub.s32 	%r15, %r14, %r12;
	mov.b32 	%f58, %r15;
	add.s32 	%r16, %r12, 2130706432;
	mov.b32 	%f59, %r16;
	fma.rn.f32 	%f60, %f55, 0f391FCB8E, 0f3AAF85ED;
	fma.rn.f32 	%f61, %f60, %f55, 0f3C1D9856;
	fma.rn.f32 	%f62, %f61, %f55, 0f3D6357BB;
	fma.rn.f32 	%f63, %f62, %f55, 0f3E75FDEC;
	fma.rn.f32 	%f64, %f63, %f55, 0f3F317218;
	fma.rn.f32 	%f65, %f64, %f55, 0f3F800000;
	mul.f32 	%f66, %f65, %f59;
	mul.f32 	%f67, %f66, %f58;
	selp.f32 	%f182, %f56, %f67, %p9;
	and.pred  	%p10, %p6, %p7;
	@%p10 bra 	$L__BB0_6;
	add.f32 	%f68, %f1, %f1;
	mov.b32 	%r17, %f68;
	and.b32  	%r18, %r17, 2147483647;
	mov.b32 	%f182, %r18;
$L__BB0_6:
	ld.global.f32 	%f7, [%rd1+4];
	abs.f32 	%f8, %f7;
	setp.eq.f32 	%p11, %f7, 0f3F800000;
	mov.f32 	%f183, 0f3F800000;
	@%p11 bra 	$L__BB0_11;
	setp.num.f32 	%p12, %f8, %f8;
	@%p12 bra 	$L__BB0_9;
	mov.f32 	%f126, 0f40000000;
	add.rn.f32 	%f183, %f7, %f126;
	bra.uni 	$L__BB0_11;
$L__BB0_9:
	setp.lt.f32 	%p13, %f8, 0f00800000;
	mul.f32 	%f71, %f8, 0f4B800000;
	selp.f32 	%f72, %f71, %f8, %p13;
	mov.b32 	%r19, %f72;
	add.s32 	%r20, %r19, -1060439283;
	and.b32  	%r21, %r20, -8388608;
	sub.s32 	%r22, %r19, %r21;
	mov.b32 	%f73, %r22;
	cvt.rn.f32.s32 	%f74, %r21;
	selp.f32 	%f75, 0fC1C00000, 0f00000000, %p13;
	fma.rn.f32 	%f76, %f74, 0f34000000, %f75;
	add.f32 	%f77, %f73, 0fBF800000;
	add.f32 	%f78, %f73, 0f3F800000;
	rcp.approx.ftz.f32 	%f79, %f78;
	add.f32 	%f80, %f77, %f77;
	mul.f32 	%f81, %f80, %f79;
	mul.f32 	%f82, %f81, %f81;
	neg.f32 	%f83, %f81;
	sub.f32 	%f84, %f77, %f81;
	add.f32 	%f85, %f84, %f84;
	fma.rn.f32 	%f86, %f83, %f77, %f85;
	mul.rn.f32 	%f87, %f79, %f86;
	fma.rn.f32 	%f88, %f82, 0f3A2C32E4, 0f3B52E7DB;
	fma.rn.f32 	%f89, %f88, %f82, 0f3C93BB73;
	fma.rn.f32 	%f90, %f89, %f82, 0f3DF6384F;
	mul.rn.f32 	%f91, %f90, %f82;
	fma.rn.f32 	%f92, %f81, 0f3FB8AA3B, %f76;
	mul.f32 	%f93, %f91, 0f40400000;
	sub.f32 	%f94, %f76, %f92;
	fma.rn.f32 	%f95, %f81, 0f3FB8AA3B, %f94;
	fma.rn.f32 	%f96, %f87, 0f3FB8AA3B, %f95;
	fma.rn.f32 	%f97, %f81, 0f32A55E34, %f96;
	fma.rn.f32 	%f98, %f93, %f87, %f97;
	fma.rn.f32 	%f99, %f91, %f81, %f98;
	add.rn.f32 	%f100, %f92, %f99;
	mov.f32 	%f101, 0f40000000;
	mul.rn.f32 	%f102, %f100, %f101;
	cvt.rni.f32.f32 	%f103, %f102;
	sub.f32 	%f104, %f102, %f103;
	neg.f32 	%f105, %f102;
	fma.rn.f32 	%f106, %f100, 0f40000000, %f105;
	neg.f32 	%f107, %f92;
	add.rn.f32 	%f108, %f100, %f107;
	neg.f32 	%f109, %f108;
	add.rn.f32 	%f110, %f99, %f109;
	fma.rn.f32 	%f111, %f110, 0f40000000, %f106;
	add.f32 	%f112, %f104, %f111;
	setp.gt.f32 	%p14, %f103, 0f00000000;
	selp.b32 	%r23, 0, -2097152000, %p14;
	setp.neu.f32 	%p15, %f7, 0f00000000;
	setp.neu.f32 	%p16, %f8, 0f7F800000;
	setp.lt.f32 	%p17, %f102, 0f00000000;
	selp.f32 	%f113, 0f00000000, 0f7F800000, %p17;
	abs.f32 	%f114, %f102;
	setp.gt.f32 	%p18, %f114, 0f43180000;
	cvt.rzi.s32.f32 	%r24, %f103;
	shl.b32 	%r25, %r24, 23;
	sub.s32 	%r26, %r25, %r23;
	mov.b32 	%f115, %r26;
	add.s32 	%r27, %r23, 2130706432;
	mov.b32 	%f116, %r27;
	fma.rn.f32 	%f117, %f112, 0f391FCB8E, 0f3AAF85ED;
	fma.rn.f32 	%f118, %f117, %f112, 0f3C1D9856;
	fma.rn.f32 	%f119, %f118, %f112, 0f3D6357BB;
	fma.rn.f32 	%f120, %f119, %f112, 0f3E75FDEC;
	fma.rn.f32 	%f121, %f120, %f112, 0f3F317218;
	fma.rn.f32 	%f122, %f121, %f112, 0f3F800000;
	mul.f32 	%f123, %f122, %f116;
	mul.f32 	%f124, %f123, %f115;
	selp.f32 	%f183, %f113, %f124, %p18;
	and.pred  	%p19, %p15, %p16;
	@%p19 bra 	$L__BB0_11;
	add.f32 	%f125, %f7, %f7;
	mov.b32 	%r28, %f125;
	and.b32  	%r29, %r28, 2147483647;
	mov.b32 	%f183, %r29;
$L__BB0_11:
	add.f32 	%f127, %f182, %f183;
	sqrt.rn.f32 	%f128, %f127;
	mul.lo.s32 	%r30, %r3, %r1;
	cvta.to.global.u64 	%rd7, %rd3;
	mul.wide.s32 	%rd8, %r30, 4;
	add.s64 	%rd9, %rd7, %rd8;
	ld.global.f32 	%f129, [%rd9];
	fma.rn.f32 	%f130, %f129, 0f3BBB989D, 0f3F000000;
	cvt.sat.f32.f32 	%f131, %f130;
	mov.f32 	%f132, 0f4B400001;
	mov.f32 	%f133, 0f437C0000;
	fma.rm.f32 	%f134, %f131, %f133, %f132;
	add.f32 	%f135, %f134, 0fCB40007F;
	neg.f32 	%f136, %f135;
	fma.rn.f32 	%f137, %f129, 0f3FB8AA3B, %f136;
	fma.rn.f32 	%f138, %f129, 0f32A57060, %f137;
	mov.b32 	%r31, %f134;
	shl.b32 	%r32, %r31, 23;
	mov.b32 	%f139, %r32;
	ex2.approx.ftz.f32 	%f140, %f138;
	mul.f32 	%f141, %f140, %f139;
	mul.f32 	%f142, %f1, %f141;
	cvta.to.global.u64 	%rd10, %rd4;
	add.s64 	%rd12, %rd10, %rd6;
	st.global.f32 	[%rd12], %f142;
	ld.global.f32 	%f143, [%rd9+4];
	fma.rn.f32 	%f144, %f143, 0f3BBB989D, 0f3F000000;
	cvt.sat.f32.f32 	%f145, %f144;
	fma.rm.f32 	%f146, %f145, %f133, %f132;
	add.f32 	%f147, %f146, 0fCB40007F;
	neg.f32 	%f148, %f147;
	fma.rn.f32 	%f149, %f143, 0f3FB8AA3B, %f148;
	fma.rn.f32 	%f150, %f143, 0f32A57060, %f149;
	mov.b32 	%r33, %f146;
	shl.b32 	%r34, %r33, 23;
	mov.b32 	%f151, %r34;
	ex2.approx.ftz.f32 	%f152, %f150;
	mul.f32 	%f153, %f152, %f151;
	ld.global.f32 	%f154, [%rd1+4];
	mul.f32 	%f155, %f154, %f153;
	st.global.f32 	[%rd12+4], %f155;
	ld.global.f32 	%f156, [%rd9+8];
	fma.rn.f32 	%f157, %f156, 0f3BBB989D, 0f3F000000;
	cvt.sat.f32.f32 	%f158, %f157;
	fma.rm.f32 	%f159, %f158, %f133, %f132;
	add.f32 	%f160, %f159, 0fCB40007F;
	neg.f32 	%f161, %f160;
	fma.rn.f32 	%f162, %f156, 0f3FB8AA3B, %f161;
	fma.rn.f32 	%f163, %f156, 0f32A57060, %f162;
	mov.b32 	%r35, %f159;
	shl.b32 	%r36, %r35, 23;
	mov.b32 	%f164, %r36;
	ex2.approx.ftz.f32 	%f165, %f163;
	mul.f32 	%f166, %f165, %f164;
	ld.global.f32 	%f167, [%rd1+8];
	mul.f32 	%f168, %f167, %f166;
	st.global.f32 	[%rd12+8], %f168;
	ld.global.f32 	%f169, [%rd9+12];
	ld.global.f32 	%f170, [%rd1+12];
	fma.rn.f32 	%f171, %f128, %f169, %f170;
	st.global.f32 	[%rd12+12], %f171;
	ld.global.f32 	%f172, [%rd9+16];
	ld.global.f32 	%f173, [%rd1+16];
	fma.rn.f32 	%f174, %f128, %f172, %f173;
	st.global.f32 	[%rd12+16], %f174;
	ld.global.f32 	%f175, [%rd9+20];
	ld.global.f32 	%f176, [%rd1+8];
	ld.global.f32 	%f177, [%rd1+20];
	fma.rn.f32 	%f178, %f175, %f176, %f177;
	st.global.f32 	[%rd12+20], %f178;
	ld.global.f32 	%f179, [%rd9+24];
	cvt.f64.f32 	%fd1, %f179;
	ld.global.f32 	%f180, [%rd1+24];
	cvt.f64.f32 	%fd2, %f180;
	fma.rn.f64 	%fd3, %fd1, 0d400921FB5A7ED197, %fd2;
	cvt.rn.f32.f64 	%f181, %fd3;
	st.global.f32 	[%rd12+24], %f181;
$L__BB0_12:
	ret;

}


// ===== COMPILED SASS (sm_100) =====

	.target	sm_100

	.elftype	@"ET_EXEC"


//--------------------- .note.nv.tkinfo           --------------------------
	.section	.note.nv.tkinfo,"",@"SHT_NOTE"
	.sectionflags	@"SHF_NOTE_NV_TKINFO"
	.tkinfo
        /*0018*/ 	.word	0x00000002
        /*0030*/ 	.string	""
        /*0030*/ 	.string	"ptxas"
        /*0030*/ 	.string	"Cuda compilation tools, release 13.0, V13.0.88"
        /*0030*/ 	.string	"Build cuda_13.0.r13.0/compiler.36424714_0"
        /*0030*/ 	.string	"-arch sm_100 -m 64 "



//--------------------- .note.nv.cuinfo           --------------------------
	.section	.note.nv.cuinfo,"",@"SHT_NOTE"
	.sectionflags	@"SHF_NOTE_NV_CUINFO"
        /*0018*/ 	.short	0x0002
        /*001a*/ 	.short	0x0064
        /*001c*/ 	.short	0x0082
	.zero		2


//--------------------- .nv.info                  --------------------------
	.section	.nv.info,"",@"SHT_CUDA_INFO"
	.align	4


	//----- nvinfo : EIATTR_REGCOUNT
	.align		4
        /*0000*/ 	.byte	0x04, 0x2f
        /*0002*/ 	.short	(.L_1 - .L_0)
	.align		4
.L_0:
        /*0004*/ 	.word	index@(_Z31bbox_logits_to_attrs_gpu_kerneliiPKfS0_Pf)
        /*0008*/ 	.word	0x00000013


	//----- nvinfo : EIATTR_FRAME_SIZE
	.align		4
.L_1:
        /*000c*/ 	.byte	0x04, 0x11
        /*000e*/ 	.short	(.L_3 - .L_2)
	.align		4
.L_2:
        /*0010*/ 	.word	index@($__internal_0_$__cuda_sm20_sqrt_rn_f32_slowpath)
        /*0014*/ 	.word	0x00000000


	//----- nvinfo : EIATTR_FRAME_SIZE
	.align		4
.L_3:
        /*0018*/ 	.byte	0x04, 0x11
        /*001a*/ 	.short	(.L_5 - .L_4)
	.align		4
.L_4:
        /*001c*/ 	.word	index@(_Z31bbox_logits_to_attrs_gpu_kerneliiPKfS0_Pf)
        /*0020*/ 	.word	0x00000000


	//----- nvinfo : EIATTR_MIN_STACK_SIZE
	.align		4
.L_5:
        /*0024*/ 	.byte	0x04, 0x12
        /*0026*/ 	.short	(.L_7 - .L_6)
	.align		4
.L_6:
        /*0028*/ 	.word	index@(_Z31bbox_logits_to_attrs_gpu_kerneliiPKfS0_Pf)
        /*002c*/ 	.word	0x00000000
.L_7:


//--------------------- .nv.compat                --------------------------
	.section	.nv.compat,"",@"SHT_CUDA_COMPAT_INFO"
	.align	4
        /*0000*/ 	.byte	0x02, 0x09, 0x00, 0x00, 0x02, 0x02, 0x01, 0x00, 0x02, 0x05, 0x05, 0x00, 0x03, 0x07, 0x01, 0x01
        /*0010*/ 	.byte	0x02, 0x03, 0x00, 0x00, 0x02, 0x06, 0x01, 0x00, 0x04, 0x0b, 0x08, 0x00, 0x01, 0x00, 0x00, 0x00
        /*0020*/ 	.byte	0x00, 0x00, 0x00, 0x00


//--------------------- .nv.info._Z31bbox_logits_to_attrs_gpu_kerneliiPKfS0_Pf --------------------------
	.section	.nv.info._Z31bbox_logits_to_attrs_gpu_kerneliiPKfS0_Pf,"",@"SHT_CUDA_INFO"
	.sectionflags	@""
	.align	4


	//----- nvinfo : EIATTR_CUDA_API_VERSION
	.align		4
        /*0000*/ 	.byte	0x04, 0x37
        /*0002*/ 	.short	(.L_9 - .L_8)
.L_8:
        /*0004*/ 	.word	0x00000082


	//----- nvinfo : EIATTR_KPARAM_INFO
	.align		4
.L_9:
        /*0008*/ 	.byte	0x04, 0x17
        /*000a*/ 	.short	(.L_11 - .L_10)
.L_10:
        /*000c*/ 	.word	0x00000000
        /*0010*/ 	.short	0x0004
        /*0012*/ 	.short	0x0018
        /*0014*/ 	.byte	0x00, 0xf5, 0x21, 0x00


	//----- nvinfo : EIATTR_KPARAM_INFO
	.align		4
.L_11:
        /*0018*/ 	.byte	0x04, 0x17
        /*001a*/ 	.short	(.L_13 - .L_12)
.L_12:
        /*001c*/ 	.word	0x00000000
        /*0020*/ 	.short	0x0003
        /*0022*/ 	.short	0x0010
        /*0024*/ 	.byte	0x00, 0xf5, 0x21, 0x00


	//----- nvinfo : EIATTR_KPARAM_INFO
	.align		4
.L_13:
        /*0028*/ 	.byte	0x04, 0x17
        /*002a*/ 	.short	(.L_15 - .L_14)
.L_14:
        /*002c*/ 	.word	0x00000000
        /*0030*/ 	.short	0x0002
        /*0032*/ 	.short	0x0008
        /*0034*/ 	.byte	0x00, 0xf5, 0x21, 0x00


	//----- nvinfo : EIATTR_KPARAM_INFO
	.align		4
.L_15:
        /*0038*/ 	.byte	0x04, 0x17
        /*003a*/ 	.short	(.L_17 - .L_16)
.L_16:
        /*003c*/ 	.word	0x00000000
        /*0040*/ 	.short	0x0001
        /*0042*/ 	.short	0x0004
        /*0044*/ 	.byte	0x00, 0xf0, 0x11, 0x00


	//----- nvinfo : EIATTR_KPARAM_INFO
	.align		4
.L_17:
        /*0048*/ 	.byte	0x04, 0x17
        /*004a*/ 	.short	(.L_19 - .L_18)
.L_18:
        /*004c*/ 	.word	0x00000000
        /*0050*/ 	.short	0x0000
        /*0052*/ 	.short	0x0000
        /*0054*/ 	.byte	0x00, 0xf0, 0x11, 0x00


	//----- nvinfo : EIATTR_SPARSE_MMA_MASK
	.align		4
.L_19:
        /*0058*/ 	.byte	0x03, 0x50
        /*005a*/ 	.short	0x0000


	//----- nvinfo : EIATTR_MAXREG_COUNT
	.align		4
        /*005c*/ 	.byte	0x03, 0x1b
        /*005e*/ 	.short	0x00ff


	//----- nvinfo : EIATTR_MERCURY_ISA_VERSION
	.align		4
        /*0060*/ 	.byte	0x03, 0x5f
        /*0062*/ 	.short	0x0101


	//----- nvinfo : EIATTR_VRC_CTA_INIT_COUNT
	.align		4
        /*0064*/ 	.byte	0x02, 0x4a
	.zero		1
	.zero		1


	//----- nvinfo : EIATTR_EXIT_INSTR_OFFSETS
	.align		4
        /*0068*/ 	.byte	0x04, 0x1c
        /*006a*/ 	.short	(.L_21 - .L_20)


	//   ....[0]....
.L_20:
        /*006c*/ 	.word	0x00000070


	//   ....[1]....
        /*0070*/ 	.word	0x00000ea0


	//----- nvinfo : EIATTR_CRS_STACK_SIZE
	.align		4
.L_21:
        /*0074*/ 	.byte	0x04, 0x1e
        /*0076*/ 	.short	(.L_23 - .L_22)
.L_22:
        /*0078*/ 	.word	0x00000000


	//----- nvinfo : EIATTR_CBANK_PARAM_SIZE
	.align		4
.L_23:
        /*007c*/ 	.byte	0x03, 0x19
        /*007e*/ 	.short	0x0020


	//----- nvinfo : EIATTR_PARAM_CBANK
	.align		4
        /*0080*/ 	.byte	0x04, 0x0a
        /*0082*/ 	.short	(.L_25 - .L_24)
	.align		4
.L_24:
        /*0084*/ 	.word	index@(.nv.constant0._Z31bbox_logits_to_attrs_gpu_kerneliiPKfS0_Pf)
        /*0088*/ 	.short	0x0380
        /*008a*/ 	.short	0x0020


	//----- nvinfo : EIATTR_SW_WAR
	.align		4
.L_25:
        /*008c*/ 	.byte	0x04, 0x36
        /*008e*/ 	.short	(.L_27 - .L_26)
.L_26:
        /*0090*/ 	.word	0x00000008
.L_27:


//--------------------- .nv.callgraph             --------------------------
	.section	.nv.callgraph,"",@"SHT_CUDA_CALLGRAPH"
	.align	4
	.sectionentsize	8
	.align		4
        /*0000*/ 	.word	0x00000000
	.align		4
        /*0004*/ 	.word	0xffffffff
	.align		4
        /*0008*/ 	.word	0x00000000
	.align		4
        /*000c*/ 	.word	0xfffffffe
	.align		4
        /*0010*/ 	.word	0x00000000
	.align		4
        /*0014*/ 	.word	0xfffffffd
	.align		4
        /*0018*/ 	.word	0x00000000
	.align		4
        /*001c*/ 	.word	0xfffffffc


//--------------------- .text._Z31bbox_logits_to_attrs_gpu_kerneliiPKfS0_Pf --------------------------
	.section	.text._Z31bbox_logits_to_attrs_gpu_kerneliiPKfS0_Pf,"ax",@progbits
	.align	128
        .global         _Z31bbox_logits_to_attrs_gpu_kerneliiPKfS0_Pf
        .type           _Z31bbox_logits_to_attrs_gpu_kerneliiPKfS0_Pf,@function
        .size           _Z31bbox_logits_to_attrs_gpu_kerneliiPKfS0_Pf,(.L_x_9 - _Z31bbox_logits_to_attrs_gpu_kerneliiPKfS0_Pf)
        .other          _Z31bbox_logits_to_attrs_gpu_kerneliiPKfS0_Pf,@"STO_CUDA_ENTRY STV_DEFAULT"
_Z31bbox_logits_to_attrs_gpu_kerneliiPKfS0_Pf:
.text._Z31bbox_logits_to_attrs_gpu_kerneliiPKfS0_Pf:
[----:B------:R-:W-:Y:S01]  /*0000*/  LDC R1, c[0x0][0x37c] ;  /* 0x0000df00ff017b82 */ /* 0x000fe20000000800 */
[----:B------:R-:W0:Y:S07]  /*0010*/  S2R R6, SR_TID.X ;  /* 0x0000000000067919 */ /* 0x000e2e0000002100 */
[----:B------:R-:W0:Y:S01]  /*0020*/  S2UR UR4, SR_CTAID.X ;  /* 0x00000000000479c3 */ /* 0x000e220000002500 */
[----:B------:R-:W1:Y:S07]  /*0030*/  LDCU UR5, c[0x0][0x380] ;  /* 0x00007000ff0577ac */ /* 0x000e6e0008000800 */
[----:B------:R-:W0:Y:S02]  /*0040*/  LDC R3, c[0x0][0x360] ;  /* 0x0000d800ff037b82 */ /* 0x000e240000000800 */
[----:B0-----:R-:W-:-:S05]  /*0050*/  IMAD R6, R3, UR4, R6 ;  /* 0x0000000403067c24 */ /* 0x001fca000f8e0206 */
[----:B-1----:R-:W-:-:S13]  /*0060*/  ISETP.GE.AND P0, PT, R6, UR5, PT ;  /* 0x0000000506007c0c */ /* 0x002fda000bf06270 */
[----:B------:R-:W-:Y:S05]  /*0070*/  @P0 EXIT ;  /* 0x000000000000094d */ /* 0x000fea0003800000 */
[----:B------:R-:W0:Y:S01]  /*0080*/  LDC.64 R2, c[0x0][0x388] ;  /* 0x0000e200ff027b82 */ /* 0x000e220000000a00 */
[----:B------:R-:W1:Y:S01]  /*0090*/  LDCU.64 UR4, c[0x0][0x358] ;  /* 0x00006b00ff0477ac */ /* 0x000e620008000a00 */
[----:B------:R-:W-:-:S05]  /*00a0*/  LEA R4, R6, -R6, 0x3 ;  /* 0x8000000606047211 */ /* 0x000fca00078e18ff */
[----:B0-----:R-:W-:-:S05]  /*00b0*/  IMAD.WIDE R2, R4, 0x4, R2 ;  /* 0x0000000404027825 */ /* 0x001fca00078e0202 */
[----:B-1----:R-:W2:Y:S04]  /*00c0*/  LDG.E R5, desc[UR4][R2.64] ;  /* 0x0000000402057981 */ /* 0x002ea8000c1e1900 */
[----:B------:R-:W3:Y:S01]  /*00d0*/  LDG.E R0, desc[UR4][R2.64+0x4] ;  /* 0x0000040402007981 */ /* 0x000ee2000c1e1900 */
[----:B------:R-:W-:Y:S01]  /*00e0*/  BSSY.RECONVERGENT B0, `(.L_x_0) ;  /* 0x0000047000007945 */ /* 0x000fe20003800200 */
[----:B------:R-:W-:Y:S01]  /*00f0*/  HFMA2 R7, -RZ, RZ, 1.875, 0 ;  /* 0x3f800000ff077431 */ /* 0x000fe200000001ff */
[----:B------:R-:W-:Y:S02]  /*0100*/  MOV R8, 0x3f800000 ;  /* 0x3f80000000087802 */ /* 0x000fe40000000f00 */
[----:B--2---:R-:W-:Y:S02]  /*0110*/  FSETP.NEU.AND P0, PT, R5, 1, PT ;  /* 0x3f8000000500780b */ /* 0x004fe40003f0d000 */
[----:B---3--:R-:W-:-:S11]  /*0120*/  FSETP.NEU.AND P1, PT, R0, 1, PT ;  /* 0x3f8000000000780b */ /* 0x008fd60003f2d000 */
[----:B------:R-:W-:Y:S05]  /*0130*/  @!P0 BRA `(.L_x_1) ;  /* 0x0000000400048947 */ /* 0x000fea0003800000 */
[----:B------:R-:W-:-:S13]  /*0140*/  FSETP.NAN.AND P0, PT, |R5|, |R5|, PT ;  /* 0x400000050500720b */ /* 0x000fda0003f08200 */
[----:B------:R-:W-:Y:S01]  /*0150*/  @P0 FADD R8, R5, 2 ;  /* 0x4000000005080421 */ /* 0x000fe20000000000 */
[----:B------:R-:W-:Y:S06]  /*0160*/  @P0 BRA `(.L_x_1) ;  /* 0x0000000000f80947 */ /* 0x000fec0003800000 */
[C---:B------:R-:W-:Y:S01]  /*0170*/  FMUL R8, |R5|.reuse, 16777216 ;  /* 0x4b80000005087820 */ /* 0x040fe20000400200 */
[----:B------:R-:W-:Y:S01]  /*0180*/  FSETP.GEU.AND P0, PT, |R5|, 1.175494350822287508e-38, PT ;  /* 0x008000000500780b */ /* 0x000fe20003f0e200 */
[----:B------:R-:W-:-:S03]  /*0190*/  HFMA2 R16, -RZ, RZ, 0.771484375, 0.21533203125 ;  /* 0x3a2c32e4ff107431 */ /* 0x000fc600000001ff */
[----:B------:R-:W-:Y:S02]  /*01a0*/  FSEL R8, R8, |R5|, !P0 ;  /* 0x4000000508087208 */ /* 0x000fe40004000000 */
[----:B------:R-:W-:Y:S02]  /*01b0*/  FSEL R11, RZ, -24, P0 ;  /* 0xc1c00000ff0b7808 */ /* 0x000fe40000000000 */
[----:B------:R-:W-:Y:S02]  /*01c0*/  IADD3 R9, PT, PT, R8, -0x3f3504f3, RZ ;  /* 0xc0cafb0d08097810 */ /* 0x000fe40007ffe0ff */
[----:B------:R-:W-:Y:S02]  /*01d0*/  FSETP.NEU.AND P0, PT, |R5|, +INF , PT ;  /* 0x7f8000000500780b */ /* 0x000fe40003f0d200 */
[----:B------:R-:W-:Y:S02]  /*01e0*/  LOP3.LUT R9, R9, 0xff800000, RZ, 0xc0, !PT ;  /* 0xff80000009097812 */ /* 0x000fe400078ec0ff */
[----:B------:R-:W-:-:S02]  /*01f0*/  FSETP.NEU.AND P0, PT, R5, RZ, P0 ;  /* 0x000000ff0500720b */ /* 0x000fc4000070d000 */
[----:B------:R-:W-:-:S05]  /*0200*/  IADD3 R8, PT, PT, R8, -R9, RZ ;  /* 0x8000000908087210 */ /* 0x000fca0007ffe0ff */
[C---:B------:R-:W-:Y:S01]  /*0210*/  FADD R13, R8.reuse, 1 ;  /* 0x3f800000080d7421 */ /* 0x040fe20000000000 */
[----:B------:R-:W-:Y:S01]  /*0220*/  FADD R12, R8, -1 ;  /* 0xbf800000080c7421 */ /* 0x000fe20000000000 */
[----:B------:R-:W-:-:S03]  /*0230*/  I2FP.F32.S32 R8, R9 ;  /* 0x0000000900087245 */ /* 0x000fc60000201400 */
[----:B------:R-:W-:Y:S01]  /*0240*/  FADD R10, R12, R12 ;  /* 0x0000000c0c0a7221 */ /* 0x000fe20000000000 */
[----:B------:R-:W0:Y:S03]  /*0250*/  MUFU.RCP R13, R13 ;  /* 0x0000000d000d7308 */ /* 0x000e260000001000 */
[----:B0-----:R-:W-:Y:S01]  /*0260*/  FMUL R9, R13, R10 ;  /* 0x0000000a0d097220 */ /* 0x001fe20000400000 */
[----:B------:R-:W-:-:S03]  /*0270*/  FFMA R10, R8, 1.1920928955078125e-07, R11 ;  /* 0x34000000080a7823 */ /* 0x000fc6000000000b */
[----:B------:R-:W-:Y:S01]  /*0280*/  FADD R14, R12, -R9 ;  /* 0x800000090c0e7221 */ /* 0x000fe20000000000 */
[CC--:B------:R-:W-:Y:S01]  /*0290*/  FMUL R11, R9.reuse, R9.reuse ;  /* 0x00000009090b7220 */ /* 0x0c0fe20000400000 */
[----:B------:R-:W-:Y:S02]  /*02a0*/  FFMA R8, R9, 1.4426950216293334961, R10 ;  /* 0x3fb8aa3b09087823 */ /* 0x000fe4000000000a */
[----:B------:R-:W-:Y:S01]  /*02b0*/  FADD R15, R14, R14 ;  /* 0x0000000e0e0f7221 */ /* 0x000fe20000000000 */
[C---:B------:R-:W-:Y:S01]  /*02c0*/  FFMA R14, R11.reuse, R16, 0.0032181653659790754318 ;  /* 0x3b52e7db0b0e7423 */ /* 0x040fe20000000010 */
[----:B------:R-:W-:Y:S02]  /*02d0*/  FADD R10, R10, -R8 ;  /* 0x800000080a0a7221 */ /* 0x000fe40000000000 */
[----:B------:R-:W-:Y:S01]  /*02e0*/  FFMA R12, R12, -R9, R15 ;  /* 0x800000090c0c7223 */ /* 0x000fe2000000000f */
[----:B------:R-:W-:Y:S01]  /*02f0*/  FFMA R14, R11, R14, 0.018033718690276145935 ;  /* 0x3c93bb730b0e7423 */ /* 0x000fe2000000000e */
[----:B------:R-:W-:-:S02]  /*0300*/  FFMA R15, R9, 1.4426950216293334961, R10 ;  /* 0x3fb8aa3b090f7823 */ /* 0x000fc4000000000a */
[----:B------:R-:W-:Y:S01]  /*0310*/  FMUL R12, R13, R12 ;  /* 0x0000000c0d0c7220 */ /* 0x000fe20000400000 */
[----:B------:R-:W-:-:S03]  /*0320*/  FFMA R14, R11, R14, 0.12022458761930465698 ;  /* 0x3df6384f0b0e7423 */ /* 0x000fc6000000000e */
[----:B------:R-:W-:Y:S01]  /*0330*/  FFMA R10, R12, 1.4426950216293334961, R15 ;  /* 0x3fb8aa3b0c0a7823 */ /* 0x000fe2000000000f */
[----:B------:R-:W-:-:S03]  /*0340*/  FMUL R14, R11, R14 ;  /* 0x0000000e0b0e7220 */ /* 0x000fc60000400000 */
[----:B------:R-:W-:Y:S01]  /*0350*/  FFMA R13, R9, 1.9251366722983220825e-08, R10 ;  /* 0x32a55e34090d7823 */ /* 0x000fe2000000000a */
[----:B------:R-:W-:-:S04]  /*0360*/  FMUL R11, R14, 3 ;  /* 0x404000000e0b7820 */ /* 0x000fc80000400000 */
[----:B------:R-:W-:-:S04]  /*0370*/  FFMA R11, R12, R11, R13 ;  /* 0x0000000b0c0b7223 */ /* 0x000fc8000000000d */
[----:B------:R-:W-:-:S04]  /*0380*/  FFMA R11, R9, R14, R11 ;  /* 0x0000000e090b7223 */ /* 0x000fc8000000000b */
[----:B------:R-:W-:-:S04]  /*0390*/  FADD R9, R8, R11 ;  /* 0x0000000b08097221 */ /* 0x000fc80000000000 */
[----:B------:R-:W-:Y:S01]  /*03a0*/  FMUL R10, R9, 2 ;  /* 0x40000000090a7820 */ /* 0x000fe20000400000 */
[----:B------:R-:W-:-:S03]  /*03b0*/  FADD R8, -R8, R9 ;  /* 0x0000000908087221 */ /* 0x000fc60000000100 */
[----:B------:R-:W0:Y:S01]  /*03c0*/  FRND R13, R10 ;  /* 0x0000000a000d7307 */ /* 0x000e220000201000 */
[----:B------:R-:W-:Y:S01]  /*03d0*/  FADD R8, R11, -R8 ;  /* 0x800000080b087221 */ /* 0x000fe20000000000 */
[----:B------:R-:W-:Y:S01]  /*03e0*/  FFMA R9, R9, 2, -R10 ;  /* 0x4000000009097823 */ /* 0x000fe2000000080a */
[----:B------:R-:W-:Y:S02]  /*03f0*/  MOV R11, 0x391fcb8e ;  /* 0x391fcb8e000b7802 */ /* 0x000fe40000000f00 */
[----:B------:R-:W-:Y:S01]  /*0400*/  FSETP.GT.AND P3, PT, |R10|, 152, PT ;  /* 0x431800000a00780b */ /* 0x000fe20003f64200 */
[----:B------:R-:W-:Y:S02]  /*0410*/  FFMA R9, R8, 2, R9 ;  /* 0x4000000008097823 */ /* 0x000fe40000000009 */
[----:B------:R-:W1:Y:S01]  /*0420*/  F2I.NTZ R12, R10 ;  /* 0x0000000a000c7305 */ /* 0x000e620000203100 */
[----:B0-----:R-:W-:Y:S01]  /*0430*/  FADD R8, R10, -R13 ;  /* 0x8000000d0a087221 */ /* 0x001fe20000000000 */
[----:B------:R-:W-:-:S03]  /*0440*/  FSETP.GT.AND P2, PT, R13, RZ, PT ;  /* 0x000000ff0d00720b */ /* 0x000fc60003f44000 */
[----:B------:R-:W-:-:S04]  /*0450*/  FADD R8, R8, R9 ;  /* 0x0000000908087221 */ /* 0x000fc80000000000 */
[----:B------:R-:W-:-:S04]  /*0460*/  FFMA R9, R8, R11, 0.0013391353422775864601 ;  /* 0x3aaf85ed08097423 */ /* 0x000fc8000000000b */
[----:B------:R-:W-:-:S04]  /*0470*/  FFMA R9, R8, R9, 0.0096188392490148544312 ;  /* 0x3c1d985608097423 */ /* 0x000fc80000000009 */
[----:B------:R-:W-:-:S04]  /*0480*/  FFMA R9, R8, R9, 0.055503588169813156128 ;  /* 0x3d6357bb08097423 */ /* 0x000fc80000000009 */
[----:B------:R-:W-:Y:S01]  /*0490*/  FFMA R11, R8, R9, 0.24022644758224487305 ;  /* 0x3e75fdec080b7423 */ /* 0x000fe20000000009 */
[----:B------:R-:W-:Y:S02]  /*04a0*/  SEL R9, RZ, 0x83000000, P2 ;  /* 0x83000000ff097807 */ /* 0x000fe40001000000 */
[----:B------:R-:W-:Y:S01]  /*04b0*/  FSETP.GEU.AND P2, PT, R10, RZ, PT ;  /* 0x000000ff0a00720b */ /* 0x000fe20003f4e000 */
[----:B------:R-:W-:Y:S01]  /*04c0*/  FFMA R13, R8, R11, 0.69314718246459960938 ;  /* 0x3f317218080d7423 */ /* 0x000fe2000000000b */
[----:B------:R-:W-:Y:S02]  /*04d0*/  IADD3 R11, PT, PT, R9, 0x7f000000, RZ ;  /* 0x7f000000090b7810 */ /* 0x000fe40007ffe0ff */
[----:B-1----:R-:W-:Y:S01]  /*04e0*/  LEA R12, R12, -R9, 0x17 ;  /* 0x800000090c0c7211 */ /* 0x002fe200078eb8ff */
[----:B------:R-:W-:Y:S01]  /*04f0*/  FFMA R10, R8, R13, 1 ;  /* 0x3f800000080a7423 */ /* 0x000fe2000000000d */
[----:B------:R-:W-:Y:S01]  /*0500*/  @!P0 FADD R9, R5, R5 ;  /* 0x0000000505098221 */ /* 0x000fe20000000000 */
[----:B------:R-:W-:-:S02]  /*0510*/  FSEL R8, RZ, +INF , !P2 ;  /* 0x7f800000ff087808 */ /* 0x000fc40005000000 */
[----:B------:R-:W-:-:S04]  /*0520*/  FMUL R11, R11, R10 ;  /* 0x0000000a0b0b7220 */ /* 0x000fc80000400000 */
[----:B------:R-:W-:Y:S01]  /*0530*/  @!P3 FMUL R8, R12, R11 ;  /* 0x0000000b0c08b220 */ /* 0x000fe20000400000 */
[----:B------:R-:W-:-:S07]  /*0540*/  @!P0 LOP3.LUT R8, R9, 0x7fffffff, RZ, 0xc0, !PT ;  /* 0x7fffffff09088812 */ /* 0x000fce00078ec0ff */
.L_x_1:
[----:B------:R-:W-:Y:S05]  /*0550*/  BSYNC.RECONVERGENT B0 ;  /* 0x0000000000007941 */ /* 0x000fea0003800200 */
.L_x_0:
[----:B------:R-:W-:Y:S04]  /*0560*/  BSSY.RECONVERGENT B0, `(.L_x_2) ;  /* 0x0000043000007945 */ /* 0x000fe80003800200 */
[----:B------:R-:W-:Y:S05]  /*0570*/  @!P1 BRA `(.L_x_3) ;  /* 0x0000000400049947 */ /* 0x000fea0003800000 */
[----:B------:R-:W-:-:S13]  /*0580*/  FSETP.NAN.AND P0, PT, |R0|, |R0|, PT ;  /* 0x400000000000720b */ /* 0x000fda0003f08200 */
[----:B------:R-:W-:Y:S01]  /*0590*/  @P0 FADD R7, R0, 2 ;  /* 0x4000000000070421 */ /* 0x000fe20000000000 */
[----:B------:R-:W-:Y:S06]  /*05a0*/  @P0 BRA `(.L_x_3) ;  /* 0x0000000000f80947 */ /* 0x000fec0003800000 */
[C---:B------:R-:W-:Y:S01]  /*05b0*/  FMUL R7, |R0|.reuse, 16777216 ;  /* 0x4b80000000077820 */ /* 0x040fe20000400200 */
[----:B------:R-:W-:Y:S01]  /*05c0*/  FSETP.GEU.AND P0, PT, |R0|, 1.175494350822287508e-38, PT ;  /* 0x008000000000780b */ /* 0x000fe20003f0e200 */
[----:B------:R-:W-:-:S03]  /*05d0*/  HFMA2 R16, -RZ, RZ, 0.771484375, 0.21533203125 ;  /* 0x3a2c32e4ff107431 */ /* 0x000fc600000001ff */
[----:B------:R-:W-:-:S04]  /*05e0*/  FSEL R7, R7, |R0|, !P0 ;  /* 0x4000000007077208 */ /* 0x000fc80004000000 */
[----:B------:R-:W-:-:S04]  /*05f0*/  IADD3 R9, PT, PT, R7, -0x3f3504f3, RZ ;  /* 0xc0cafb0d07097810 */ /* 0x000fc80007ffe0ff */
[----:B------:R-:W-:-:S04]  /*0600*/  LOP3.LUT R10, R9, 0xff800000, RZ, 0xc0, !PT ;  /* 0xff800000090a7812 */ /* 0x000fc800078ec0ff */
[-C--:B------:R-:W-:Y:S02]  /*0610*/  IADD3 R7, PT, PT, R7, -R10.reuse, RZ ;  /* 0x8000000a07077210 */ /* 0x080fe40007ffe0ff */
[----:B------:R-:W-:-:S03]  /*0620*/  I2FP.F32.S32 R10, R10 ;  /* 0x0000000a000a7245 */ /* 0x000fc60000201400 */
[C---:B------:R-:W-:Y:S01]  /*0630*/  FADD R11, R7.reuse, 1 ;  /* 0x3f800000070b7421 */ /* 0x040fe20000000000 */
[----:B------:R-:W-:Y:S01]  /*0640*/  FADD R12, R7, -1 ;  /* 0xbf800000070c7421 */ /* 0x000fe20000000000 */
[----:B------:R-:W-:Y:S02]  /*0650*/  FSEL R7, RZ, -24, P0 ;  /* 0xc1c00000ff077808 */ /* 0x000fe40000000000 */
[----:B------:R-:W-:Y:S01]  /*0660*/  FSETP.NEU.AND P0, PT, |R0|, +INF , PT ;  /* 0x7f8000000000780b */ /* 0x000fe20003f0d200 */
[----:B------:R-:W-:Y:S01]  /*0670*/  FADD R14, R12, R12 ;  /* 0x0000000c0c0e7221 */ /* 0x000fe20000000000 */
[----:B------:R-:W0:Y:S01]  /*0680*/  MUFU.RCP R11, R11 ;  /* 0x0000000b000b7308 */ /* 0x000e220000001000 */
[----:B------:R-:W-:Y:S01]  /*0690*/  FFMA R10, R10, 1.1920928955078125e-07, R7 ;  /* 0x340000000a0a7823 */ /* 0x000fe20000000007 */
[----:B------:R-:W-:-:S13]  /*06a0*/  FSETP.NEU.AND P0, PT, R0, RZ, P0 ;  /* 0x000000ff0000720b */ /* 0x000fda000070d000 */
[----:B------:R-:W-:Y:S01]  /*06b0*/  @!P0 FADD R0, R0, R0 ;  /* 0x0000000000008221 */ /* 0x000fe20000000000 */
[----:B0-----:R-:W-:-:S04]  /*06c0*/  FMUL R9, R11, R14 ;  /* 0x0000000e0b097220 */ /* 0x001fc80000400000 */
        /* <DEDUP_REMOVED lines=40> */
[----:B------:R-:W-:-:S03]  /*0950*/  FSEL R7, RZ, +INF , !P1 ;  /* 0x7f800000ff077808 */ /* 0x000fc60004800000 */
[----:B------:R-:W-:-:S04]  /*0960*/  FMUL R12, R12, R9 ;  /* 0x000000090c0c7220 */ /* 0x000fc80000400000 */
[----:B------:R-:W-:Y:S01]  /*0970*/  @!P2 FMUL R7, R11, R12 ;  /* 0x0000000c0b07a220 */ /* 0x000fe20000400000 */
[----:B------:R-:W-:-:S07]  /*0980*/  @!P0 LOP3.LUT R7, R0, 0x7fffffff, RZ, 0xc0, !PT ;  /* 0x7fffffff00078812 */ /* 0x000fce00078ec0ff */
.L_x_3:
[----:B------:R-:W-:Y:S05]  /*0990*/  BSYNC.RECONVERGENT B0 ;  /* 0x0000000000007941 */ /* 0x000fea0003800200 */
.L_x_2:
[----:B------:R-:W-:Y:S01]  /*09a0*/  FADD R7, R7, R8 ;  /* 0x0000000807077221 */ /* 0x000fe20000000000 */
[----:B------:R-:W-:Y:S03]  /*09b0*/  BSSY.RECONVERGENT B0, `(.L_x_4) ;  /* 0x000000d000007945 */ /* 0x000fe60003800200 */
[----:B------:R0:W1:Y:S01]  /*09c0*/  MUFU.RSQ R8, R7 ;  /* 0x0000000700087308 */ /* 0x0000620000001400 */
[----:B------:R-:W-:-:S04]  /*09d0*/  IADD3 R0, PT, PT, R7, -0xd000000, RZ ;  /* 0xf300000007007810 */ /* 0x000fc80007ffe0ff */
[----:B------:R-:W-:-:S13]  /*09e0*/  ISETP.GT.U32.AND P0, PT, R0, 0x727fffff, PT ;  /* 0x727fffff0000780c */ /* 0x000fda0003f04070 */
[----:B01----:R-:W-:Y:S05]  /*09f0*/  @!P0 BRA `(.L_x_5) ;  /* 0x0000000000108947 */ /* 0x003fea0003800000 */
[----:B------:R-:W-:-:S07]  /*0a00*/  MOV R12, 0xa20 ;  /* 0x00000a20000c7802 */ /* 0x000fce0000000f00 */
[----:B------:R-:W-:Y:S05]  /*0a10*/  CALL.REL.NOINC `($__internal_0_$__cuda_sm20_sqrt_rn_f32_slowpath) ;  /* 0x0000000400247944 */ /* 0x000fea0003c00000 */
[----:B------:R-:W-:Y:S01]  /*0a20*/  MOV R0, R7 ;  /* 0x0000000700007202 */ /* 0x000fe20000000f00 */
[----:B------:R-:W-:Y:S06]  /*0a30*/  BRA `(.L_x_6) ;  /* 0x0000000000107947 */ /* 0x000fec0003800000 */
.L_x_5:
[----:B------:R-:W-:Y:S01]  /*0a40*/  FMUL.FTZ R0, R7, R8 ;  /* 0x0000000807007220 */ /* 0x000fe20000410000 */
[----:B------:R-:W-:-:S03]  /*0a50*/  FMUL.FTZ R8, R8, 0.5 ;  /* 0x3f00000008087820 */ /* 0x000fc60000410000 */
[----:B------:R-:W-:-:S04]  /*0a60*/  FFMA R7, -R0, R0, R7 ;  /* 0x0000000000077223 */ /* 0x000fc80000000107 */
[----:B------:R-:W-:-:S07]  /*0a70*/  FFMA R0, R7, R8, R0 ;  /* 0x0000000807007223 */ /* 0x000fce0000000000 */
.L_x_6:
[----:B------:R-:W-:Y:S05]  /*0a80*/  BSYNC.RECONVERGENT B0 ;  /* 0x0000000000007941 */ /* 0x000fea0003800200 */
.L_x_4:
[----:B------:R-:W0:Y:S01]  /*0a90*/  LDC.64 R8, c[0x0][0x390] ;  /* 0x0000e400ff087b82 */ /* 0x000e220000000a00 */
[----:B------:R-:W1:Y:S02]  /*0aa0*/  LDCU UR6, c[0x0][0x384] ;  /* 0x00007080ff0677ac */ /* 0x000e640008000800 */
[----:B-1----:R-:W-:-:S04]  /*0ab0*/  IMAD R7, R6, UR6, RZ ;  /* 0x0000000606077c24 */ /* 0x002fc8000f8e02ff */
[----:B0-----:R-:W-:-:S05]  /*0ac0*/  IMAD.WIDE R6, R7, 0x4, R8 ;  /* 0x0000000407067825 */ /* 0x001fca00078e0208 */
[----:B------:R-:W2:Y:S01]  /*0ad0*/  LDG.E R13, desc[UR4][R6.64] ;  /* 0x00000004060d7981 */ /* 0x000ea2000c1e1900 */
[----:B------:R-:W-:Y:S01]  /*0ae0*/  HFMA2 R10, -RZ, RZ, 0.96630859375, -0.0022525787353515625 ;  /* 0x3bbb989dff0a7431 */ /* 0x000fe200000001ff */
[----:B------:R-:W-:-:S04]  /*0af0*/  MOV R11, 0x437c0000 ;  /* 0x437c0000000b7802 */ /* 0x000fc80000000f00 */
[----:B--2---:R-:W-:-:S04]  /*0b00*/  FFMA.SAT R8, R13, R10, 0.5 ;  /* 0x3f0000000d087423 */ /* 0x004fc8000000200a */
[----:B------:R-:W-:-:S04]  /*0b10*/  FFMA.RM R12, R8, R11, 12582913 ;  /* 0x4b400001080c7423 */ /* 0x000fc8000000400b */
[C---:B------:R-:W-:Y:S01]  /*0b20*/  FADD R8, R12.reuse, -12583039 ;  /* 0xcb40007f0c087421 */ /* 0x040fe20000000000 */
[----:B------:R-:W-:-:S03]  /*0b30*/  SHF.L.U32 R12, R12, 0x17, RZ ;  /* 0x000000170c0c7819 */ /* 0x000fc600000006ff */
[C---:B------:R-:W-:Y:S02]  /*0b40*/  FFMA R14, R13.reuse, 1.4426950216293334961, -R8 ;  /* 0x3fb8aa3b0d0e7823 */ /* 0x040fe40000000808 */
[----:B------:R-:W0:Y:S02]  /*0b50*/  LDC.64 R8, c[0x0][0x398] ;  /* 0x0000e600ff087b82 */ /* 0x000e240000000a00 */
[----:B------:R-:W-:-:S04]  /*0b60*/  FFMA R14, R13, 1.925963033500011079e-08, R14 ;  /* 0x32a570600d0e7823 */ /* 0x000fc8000000000e */
[----:B------:R-:W1:Y:S02]  /*0b70*/  MUFU.EX2 R13, R14 ;  /* 0x0000000e000d7308 */ /* 0x000e640000000800 */
[----:B-1----:R-:W-:Y:S01]  /*0b80*/  FMUL R12, R12, R13 ;  /* 0x0000000d0c0c7220 */ /* 0x002fe20000400000 */
[----:B0-----:R-:W-:-:S04]  /*0b90*/  IMAD.WIDE R8, R4, 0x4, R8 ;  /* 0x0000000404087825 */ /* 0x001fc800078e0208 */
[----:B------:R-:W-:-:S05]  /*0ba0*/  FMUL R5, R5, R12 ;  /* 0x0000000c05057220 */ /* 0x000fca0000400000 */
[----:B------:R0:W-:Y:S04]  /*0bb0*/  STG.E desc[UR4][R8.64], R5 ;  /* 0x0000000508007986 */ /* 0x0001e8000c101904 */
[----:B------:R-:W2:Y:S04]  /*0bc0*/  LDG.E R13, desc[UR4][R6.64+0x4] ;  /* 0x00000404060d7981 */ /* 0x000ea8000c1e1900 */
[----:B------:R-:W3:Y:S01]  /*0bd0*/  LDG.E R15, desc[UR4][R2.64+0x4] ;  /* 0x00000404020f7981 */ /* 0x000ee2000c1e1900 */
[----:B--2---:R-:W-:-:S04]  /*0be0*/  FFMA.SAT R4, R13, R10, 0.5 ;  /* 0x3f0000000d047423 */ /* 0x004fc8000000200a */
[----:B------:R-:W-:-:S04]  /*0bf0*/  FFMA.RM R4, R4, R11, 12582913 ;  /* 0x4b40000104047423 */ /* 0x000fc8000000400b */
[C---:B------:R-:W-:Y:S01]  /*0c00*/  FADD R12, R4.reuse, -12583039 ;  /* 0xcb40007f040c7421 */ /* 0x040fe20000000000 */
[----:B------:R-:W-:-:S03]  /*0c10*/  SHF.L.U32 R4, R4, 0x17, RZ ;  /* 0x0000001704047819 */ /* 0x000fc600000006ff */
[----:B------:R-:W-:-:S04]  /*0c20*/  FFMA R12, R13, 1.4426950216293334961, -R12 ;  /* 0x3fb8aa3b0d0c7823 */ /* 0x000fc8000000080c */
[----:B------:R-:W-:-:S04]  /*0c30*/  FFMA R12, R13, 1.925963033500011079e-08, R12 ;  /* 0x32a570600d0c7823 */ /* 0x000fc8000000000c */
[----:B------:R-:W1:Y:S02]  /*0c40*/  MUFU.EX2 R13, R12 ;  /* 0x0000000c000d7308 */ /* 0x000e640000000800 */
[----:B-1----:R-:W-:-:S04]  /*0c50*/  FMUL R4, R4, R13 ;  /* 0x0000000d04047220 */ /* 0x002fc80000400000 */
[----:B---3--:R-:W-:-:S05]  /*0c60*/  FMUL R15, R4, R15 ;  /* 0x0000000f040f7220 */ /* 0x008fca0000400000 */
[----:B------:R1:W-:Y:S04]  /*0c70*/  STG.E desc[UR4][R8.64+0x4], R15 ;  /* 0x0000040f08007986 */ /* 0x0003e8000c101904 */
[----:B0-----:R-:W2:Y:S04]  /*0c80*/  LDG.E R5, desc[UR4][R6.64+0x8] ;  /* 0x0000080406057981 */ /* 0x001ea8000c1e1900 */
[----:B------:R-:W3:Y:S01]  /*0c90*/  LDG.E R14, desc[UR4][R2.64+0x8] ;  /* 0x00000804020e7981 */ /* 0x000ee2000c1e1900 */
[----:B--2---:R-:W-:-:S04]  /*0ca0*/  FFMA.SAT R10, R5, R10, 0.5 ;  /* 0x3f000000050a7423 */ /* 0x004fc8000000200a */
[----:B------:R-:W-:-:S04]  /*0cb0*/  FFMA.RM R10, R10, R11, 12582913 ;  /* 0x4b4000010a0a7423 */ /* 0x000fc8000000400b */
[C---:B------:R-:W-:Y:S01]  /*0cc0*/  FADD R4, R10.reuse, -12583039 ;  /* 0xcb40007f0a047421 */ /* 0x040fe20000000000 */
[----:B------:R-:W-:-:S03]  /*0cd0*/  SHF.L.U32 R10, R10, 0x17, RZ ;  /* 0x000000170a0a7819 */ /* 0x000fc600000006ff */
[----:B------:R-:W-:-:S04]  /*0ce0*/  FFMA R4, R5, 1.4426950216293334961, -R4 ;  /* 0x3fb8aa3b05047823 */ /* 0x000fc80000000804 */
[----:B------:R-:W-:-:S04]  /*0cf0*/  FFMA R4, R5, 1.925963033500011079e-08, R4 ;  /* 0x32a5706005047823 */ /* 0x000fc80000000004 */
[----:B------:R-:W0:Y:S02]  /*0d00*/  MUFU.EX2 R5, R4 ;  /* 0x0000000400057308 */ /* 0x000e240000000800 */
[----:B0-----:R-:W-:-:S04]  /*0d10*/  FMUL R5, R10, R5 ;  /* 0x000000050a057220 */ /* 0x001fc80000400000 */
[----:B---3--:R-:W-:-:S05]  /*0d20*/  FMUL R5, R5, R14 ;  /* 0x0000000e05057220 */ /* 0x008fca0000400000 */
[----:B------:R0:W-:Y:S04]  /*0d30*/  STG.E desc[UR4][R8.64+0x8], R5 ;  /* 0x0000080508007986 */ /* 0x0001e8000c101904 */
[----:B------:R-:W2:Y:S04]  /*0d40*/  LDG.E R11, desc[UR4][R6.64+0xc] ;  /* 0x00000c04060b7981 */ /* 0x000ea8000c1e1900 */
[----:B------:R-:W2:Y:S02]  /*0d50*/  LDG.E R10, desc[UR4][R2.64+0xc] ;  /* 0x00000c04020a7981 */ /* 0x000ea4000c1e1900 */
[----:B--2---:R-:W-:-:S05]  /*0d60*/  FFMA R11, R11, R0, R10 ;  /* 0x000000000b0b7223 */ /* 0x004fca000000000a */
[----:B------:R2:W-:Y:S04]  /*0d70*/  STG.E desc[UR4][R8.64+0xc], R11 ;  /* 0x00000c0b08007986 */ /* 0x0005e8000c101904 */
[----:B------:R-:W3:Y:S04]  /*0d80*/  LDG.E R13, desc[UR4][R6.64+0x10] ;  /* 0x00001004060d7981 */ /* 0x000ee8000c1e1900 */
[----:B------:R-:W3:Y:S02]  /*0d90*/  LDG.E R10, desc[UR4][R2.64+0x10] ;  /* 0x00001004020a7981 */ /* 0x000ee4000c1e1900 */
[----:B---3--:R-:W-:-:S05]  /*0da0*/  FFMA R13, R13, R0, R10 ;  /* 0x000000000d0d7223 */ /* 0x008fca000000000a */
[----:B------:R-:W-:Y:S04]  /*0db0*/  STG.E desc[UR4][R8.64+0x10], R13 ;  /* 0x0000100d08007986 */ /* 0x000fe8000c101904 */
[----:B------:R-:W3:Y:S04]  /*0dc0*/  LDG.E R0, desc[UR4][R6.64+0x14] ;  /* 0x0000140406007981 */ /* 0x000ee8000c1e1900 */
[----:B-1----:R-:W3:Y:S04]  /*0dd0*/  LDG.E R15, desc[UR4][R2.64+0x8] ;  /* 0x00000804020f7981 */ /* 0x002ee8000c1e1900 */
[----:B0-----:R-:W3:Y:S02]  /*0de0*/  LDG.E R5, desc[UR4][R2.64+0x14] ;  /* 0x0000140402057981 */ /* 0x001ee4000c1e1900 */
[----:B---3--:R-:W-:-:S05]  /*0df0*/  FFMA R15, R0, R15, R5 ;  /* 0x0000000f000f7223 */ /* 0x008fca0000000005 */
[----:B------:R-:W-:Y:S04]  /*0e00*/  STG.E desc[UR4][R8.64+0x14], R15 ;  /* 0x0000140f08007986 */ /* 0x000fe8000c101904 */
[----:B------:R-:W3:Y:S04]  /*0e10*/  LDG.E R0, desc[UR4][R6.64+0x18] ;  /* 0x0000180406007981 */ /* 0x000ee8000c1e1900 */
[----:B------:R-:W2:Y:S01]  /*0e20*/  LDG.E R10, desc[UR4][R2.64+0x18] ;  /* 0x00001804020a7981 */ /* 0x000ea2000c1e1900 */
[----:B------:R-:W-:Y:S01]  /*0e30*/  UMOV UR6, 0x5a7ed197 ;  /* 0x5a7ed19700067882 */ /* 0x000fe20000000000 */
[----:B------:R-:W-:Y:S01]  /*0e40*/  UMOV UR7, 0x400921fb ;  /* 0x400921fb00077882 */ /* 0x000fe20000000000 */
[----:B---3--:R-:W-:Y:S08]  /*0e50*/  F2F.F64.F32 R4, R0 ;  /* 0x0000000000047310 */ /* 0x008ff00000201800 */
[----:B--2---:R-:W0:Y:S02]  /*0e60*/  F2F.F64.F32 R10, R10 ;  /* 0x0000000a000a7310 */ /* 0x004e240000201800 */
[----:B0-----:R-:W-:-:S10]  /*0e70*/  DFMA R4, R4, UR6, R10 ;  /* 0x0000000604047c2b */ /* 0x001fd4000800000a */
[----:B------:R-:W0:Y:S02]  /*0e80*/  F2F.F32.F64 R5, R4 ;  /* 0x0000000400057310 */ /* 0x000e240000301000 */
[----:B0-----:R-:W-:Y:S01]  /*0e90*/  STG.E desc[UR4][R8.64+0x18], R5 ;  /* 0x0000180508007986 */ /* 0x001fe2000c101904 */
[----:B------:R-:W-:Y:S05]  /*0ea0*/  EXIT ;  /* 0x000000000000794d */ /* 0x000fea0003800000 */
        .weak           $__internal_0_$__cuda_sm20_sqrt_rn_f32_slowpath
        .type           $__internal_0_$__cuda_sm20_sqrt_rn_f32_slowpath,@function
        .size           $__internal_0_$__cuda_sm20_sqrt_rn_f32_slowpath,(.L_x_9 - $__internal_0_$__cuda_sm20_sqrt_rn_f32_slowpath)
$__internal_0_$__cuda_sm20_sqrt_rn_f32_slowpath:
[----:B------:R-:W-:-:S13]  /*0eb0*/  LOP3.LUT P0, RZ, R7, 0x7fffffff, RZ, 0xc0, !PT ;  /* 0x7fffffff07ff7812 */ /* 0x000fda000780c0ff */
[----:B------:R-:W-:Y:S05]  /*0ec0*/  @!P0 BRA `(.L_x_7) ;  /* 0x0000000000448947 */ /* 0x000fea0003800000 */
[----:B------:R-:W-:Y:S02]  /*0ed0*/  FSETP.GEU.FTZ.AND P0, PT, R7, RZ, PT ;  /* 0x000000ff0700720b */ /* 0x000fe40003f1e000 */
[----:B------:R-:W-:-:S11]  /*0ee0*/  MOV R0, R7 ;  /* 0x0000000700007202 */ /* 0x000fd60000000f00 */
[----:B------:R-:W-:Y:S01]  /*0ef0*/  @!P0 MOV R7, 0x7fffffff ;  /* 0x7fffffff00078802 */ /* 0x000fe20000000f00 */
[----:B------:R-:W-:Y:S06]  /*0f00*/  @!P0 BRA `(.L_x_7) ;  /* 0x0000000000348947 */ /* 0x000fec0003800000 */
[----:B------:R-:W-:-:S13]  /*0f10*/  FSETP.GTU.FTZ.AND P0, PT, |R0|, +INF , PT ;  /* 0x7f8000000000780b */ /* 0x000fda0003f1c200 */
[----:B------:R-:W-:Y:S01]  /*0f20*/  @P0 FADD.FTZ R7, R0, 1 ;  /* 0x3f80000000070421 */ /* 0x000fe20000010000 */
[----:B------:R-:W-:Y:S06]  /*0f30*/  @P0 BRA `(.L_x_7) ;  /* 0x0000000000280947 */ /* 0x000fec0003800000 */
[----:B------:R-:W-:-:S13]  /*0f40*/  FSETP.NEU.FTZ.AND P0, PT, |R0|, +INF , PT ;  /* 0x7f8000000000780b */ /* 0x000fda0003f1d200 */
[----:B------:R-:W-:-:S04]  /*0f50*/  @P0 FFMA R8, R0, 1.84467440737095516160e+19, RZ ;  /* 0x5f80000000080823 */ /* 0x000fc800000000ff */
[----:B------:R-:W0:Y:S02]  /*0f60*/  @P0 MUFU.RSQ R7, R8 ;  /* 0x0000000800070308 */ /* 0x000e240000001400 */
[----:B0-----:R-:W-:Y:S01]  /*0f70*/  @P0 FMUL.FTZ R9, R8, R7 ;  /* 0x0000000708090220 */ /* 0x001fe20000410000 */
[----:B------:R-:W-:Y:S01]  /*0f80*/  @P0 FMUL.FTZ R11, R7, 0.5 ;  /* 0x3f000000070b0820 */ /* 0x000fe20000410000 */
[----:B------:R-:W-:Y:S02]  /*0f90*/  @!P0 MOV R7, R0 ;  /* 0x0000000000078202 */ /* 0x000fe40000000f00 */
[----:B------:R-:W-:-:S04]  /*0fa0*/  @P0 FADD.FTZ R10, -R9, -RZ ;  /* 0x800000ff090a0221 */ /* 0x000fc80000010100 */
[----:B------:R-:W-:-:S04]  /*0fb0*/  @P0 FFMA R10, R9, R10, R8 ;  /* 0x0000000a090a0223 */ /* 0x000fc80000000008 */
[----:B------:R-:W-:-:S04]  /*0fc0*/  @P0 FFMA R10, R10, R11, R9 ;  /* 0x0000000b0a0a0223 */ /* 0x000fc80000000009 */
[----:B------:R-:W-:-:S07]  /*0fd0*/  @P0 FMUL.FTZ R7, R10, 2.3283064365386962891e-10 ;  /* 0x2f8000000a070820 */ /* 0x000fce0000410000 */
.L_x_7:
[----:B------:R-:W-:Y:S01]  /*0fe0*/  HFMA2 R9, -RZ, RZ, 0, 0 ;  /* 0x00000000ff097431 */ /* 0x000fe200000001ff */
[----:B------:R-:W-:-:S04]  /*0ff0*/  MOV R8, R12 ;  /* 0x0000000c00087202 */ /* 0x000fc80000000f00 */
[----:B------:R-:W-:Y:S05]  /*1000*/  RET.REL.NODEC R8 `(_Z31bbox_logits_to_attrs_gpu_kerneliiPKfS0_Pf) ;  /* 0xffffffec08fc7950 */ /* 0x000fea0003c3ffff */
.L_x_8:
[----:B------:R-:W-:-:S00]  /*1010*/  BRA `(.L_x_8) ;  /* 0xfffffffc00fc7947 */ /* 0x000fc0000383ffff */
[----:B------:R-:W-:-:S00]  /*1020*/  NOP ;  /* 0x0000000000007918 */ /* 0x000fc00000000000 */
        /* <DEDUP_REMOVED lines=13> */
.L_x_9:


//--------------------- .nv.shared.reserved.0     --------------------------
	.section	.nv.shared.reserved.0,"aw",@nobits
	.weak		__nv_reservedSMEM_offset_0_alias
	.size		__nv_reservedSMEM_offset_0_alias, 0, 64
	.other		__nv_reservedSMEM_offset_0_alias,@"STO_CUDA_RESERVED_SHARED STV_DEFAULT"
__nv_reservedSMEM_offset_0_alias:
	.zero		0
	.zero		64


//--------------------- .nv.constant0._Z31bbox_logits_to_attrs_gpu_kerneliiPKfS0_Pf --------------------------
	.section	.nv.constant0._Z31bbox_logits_to_attrs_gpu_kerneliiPKfS0_Pf,"a",@progbits
	.sectionflags	@""
	.align	4
.nv.constant0._Z31bbox_logits_to_attrs_gpu_kerneliiPKfS0_Pf:
	.zero		928


//--------------------- SYMBOLS --------------------------

	.type		.nv.reservedSmem.offset0,@object
	.size		.nv.reservedSmem.offset0,0x4
